	.headerflags	@"EF_CUDA_TEXMODE_UNIFIED EF_CUDA_64BIT_ADDRESS EF_CUDA_ACCELERATORS EF_CUDA_SM90 EF_CUDA_VIRTUAL_SM(EF_CUDA_SM90)"
	.elftype	@"ET_EXEC"


//--------------------- .nv.info                  --------------------------
	.section	.nv.info,"",@"SHT_CUDA_INFO"
	.align	4


	//----- nvinfo : EIATTR_REGCOUNT
	.align		4
        /*0000*/ 	.byte	0x04, 0x2f
        /*0002*/ 	.short	(.L_3 - .L_2)
	.align		4
.L_2:
        /*0004*/ 	.word	index@(triton_poi_fused__native_batch_norm_legit_no_training_relu_7)
        /*0008*/ 	.word	0x00000012


	//----- nvinfo : EIATTR_MIN_STACK_SIZE
	.align		4
.L_3:
        /*000c*/ 	.byte	0x04, 0x12
        /*000e*/ 	.short	(.L_5 - .L_4)
	.align		4
.L_4:
        /*0010*/ 	.word	index@(triton_poi_fused__native_batch_norm_legit_no_training_relu_7)
        /*0014*/ 	.word	0x00000000


	//----- nvinfo : EIATTR_FRAME_SIZE
	.align		4
.L_5:
        /*0018*/ 	.byte	0x04, 0x11
        /*001a*/ 	.short	(.L_7 - .L_6)
	.align		4
.L_6:
        /*001c*/ 	.word	index@(triton_poi_fused__native_batch_norm_legit_no_training_relu_7)
        /*0020*/ 	.word	0x00000000


	//----- nvinfo : EIATTR_MIN_STACK_SIZE
	.align		4
.L_7:
        /*0024*/ 	.byte	0x04, 0x12
        /*0026*/ 	.short	(.L_9 - .L_8)
	.align		4
.L_8:
        /*0028*/ 	.word	index@(triton_poi_fused__native_batch_norm_legit_no_training_relu_7)
        /*002c*/ 	.word	0x00000000
.L_9:


//--------------------- .nv.info.triton_poi_fused__native_batch_norm_legit_no_training_relu_7 --------------------------
	.section	.nv.info.triton_poi_fused__native_batch_norm_legit_no_training_relu_7,"",@"SHT_CUDA_INFO"
	.sectionflags	@""
	.align	4


	//----- nvinfo : EIATTR_CUDA_API_VERSION
	.align		4
        /*0000*/ 	.byte	0x04, 0x37
        /*0002*/ 	.short	(.L_11 - .L_10)
.L_10:
        /*0004*/ 	.word	0x0000007c


	//----- nvinfo : EIATTR_KPARAM_INFO
	.align		4
.L_11:
        /*0008*/ 	.byte	0x04, 0x17
        /*000a*/ 	.short	(.L_13 - .L_12)
.L_12:
        /*000c*/ 	.word	0x00000000
        /*0010*/ 	.short	0x0006
        /*0012*/ 	.short	0x0030
        /*0014*/ 	.byte	0x00, 0xf0, 0x11, 0x00


	//----- nvinfo : EIATTR_KPARAM_INFO
	.align		4
.L_13:
        /*0018*/ 	.byte	0x04, 0x17
        /*001a*/ 	.short	(.L_15 - .L_14)
.L_14:
        /*001c*/ 	.word	0x00000000
        /*0020*/ 	.short	0x0005
        /*0022*/ 	.short	0x0028
        /*0024*/ 	.byte	0x00, 0xf4, 0x21, 0x00


	//----- nvinfo : EIATTR_KPARAM_INFO
	.align		4
.L_15:
        /*0028*/ 	.byte	0x04, 0x17
        /*002a*/ 	.short	(.L_17 - .L_16)
.L_16:
        /*002c*/ 	.word	0x00000000
        /*0030*/ 	.short	0x0004
        /*0032*/ 	.short	0x0020
        /*0034*/ 	.byte	0x00, 0xf4, 0x21, 0x00


	//----- nvinfo : EIATTR_KPARAM_INFO
	.align		4
.L_17:
        /*0038*/ 	.byte	0x04, 0x17
        /*003a*/ 	.short	(.L_19 - .L_18)
.L_18:
        /*003c*/ 	.word	0x00000000
        /*0040*/ 	.short	0x0003
        /*0042*/ 	.short	0x0018
        /*0044*/ 	.byte	0x00, 0xf4, 0x21, 0x00


	//----- nvinfo : EIATTR_KPARAM_INFO
	.align		4
.L_19:
        /*0048*/ 	.byte	0x04, 0x17
        /*004a*/ 	.short	(.L_21 - .L_20)
.L_20:
        /*004c*/ 	.word	0x00000000
        /*0050*/ 	.short	0x0002
        /*0052*/ 	.short	0x0010
        /*0054*/ 	.byte	0x00, 0xf4, 0x21, 0x00


	//----- nvinfo : EIATTR_KPARAM_INFO
	.align		4
.L_21:
        /*0058*/ 	.byte	0x04, 0x17
        /*005a*/ 	.short	(.L_23 - .L_22)
.L_22:
        /*005c*/ 	.word	0x00000000
        /*0060*/ 	.short	0x0001
        /*0062*/ 	.short	0x0008
        /*0064*/ 	.byte	0x00, 0xf4, 0x21, 0x00


	//----- nvinfo : EIATTR_KPARAM_INFO
	.align		4
.L_23:
        /*0068*/ 	.byte	0x04, 0x17
        /*006a*/ 	.short	(.L_25 - .L_24)
.L_24:
        /*006c*/ 	.word	0x00000000
        /*0070*/ 	.short	0x0000
        /*0072*/ 	.short	0x0000
        /*0074*/ 	.byte	0x00, 0xf4, 0x21, 0x00


	//----- nvinfo : EIATTR_SPARSE_MMA_MASK
	.align		4
.L_25:
        /*0078*/ 	.byte	0x03, 0x50
        /*007a*/ 	.short	0x0000


	//----- nvinfo : EIATTR_MAXREG_COUNT
	.align		4
        /*007c*/ 	.byte	0x03, 0x1b
        /*007e*/ 	.short	0x00ff


	//----- nvinfo : EIATTR_EXIT_INSTR_OFFSETS
	.align		4
        /*0080*/ 	.byte	0x04, 0x1c
        /*0082*/ 	.short	(.L_27 - .L_26)


	//   ....[0]....
.L_26:
        /*0084*/ 	.word	0x000003d0


	//----- nvinfo : EIATTR_REQNTID
	.align		4
.L_27:
        /*0088*/ 	.byte	0x04, 0x10
        /*008a*/ 	.short	(.L_29 - .L_28)
.L_28:
        /*008c*/ 	.word	0x00000080
        /*0090*/ 	.word	0x00000001
        /*0094*/ 	.word	0x00000001


	//----- nvinfo : EIATTR_CBANK_PARAM_SIZE
	.align		4
.L_29:
        /*0098*/ 	.byte	0x03, 0x19
        /*009a*/ 	.short	0x0034


	//----- nvinfo : EIATTR_PARAM_CBANK
	.align		4
        /*009c*/ 	.byte	0x04, 0x0a
        /*009e*/ 	.short	(.L_31 - .L_30)
	.align		4
.L_30:
        /*00a0*/ 	.word	index@(.nv.constant0.triton_poi_fused__native_batch_norm_legit_no_training_relu_7)
        /*00a4*/ 	.short	0x0210
        /*00a6*/ 	.short	0x0034


	//----- nvinfo : EIATTR_SW_WAR
	.align		4
.L_31:
        /*00a8*/ 	.byte	0x04, 0x36
        /*00aa*/ 	.short	(.L_33 - .L_32)
.L_32:
        /*00ac*/ 	.word	0x00000008
.L_33:


//--------------------- .nv.callgraph             --------------------------
	.section	.nv.callgraph,"",@"SHT_CUDA_CALLGRAPH"
	.align	4
	.sectionentsize	8
	.align		4
        /*0000*/ 	.word	0x00000000
	.align		4
        /*0004*/ 	.word	0xffffffff
	.align		4
        /*0008*/ 	.word	0x00000000
	.align		4
        /*000c*/ 	.word	0xfffffffe
	.align		4
        /*0010*/ 	.word	0x00000000
	.align		4
        /*0014*/ 	.word	0xfffffffd
	.align		4
        /*0018*/ 	.word	0x00000000
	.align		4
        /*001c*/ 	.word	0xfffffffc


//--------------------- .nv.constant4             --------------------------
	.section	.nv.constant4,"a",@progbits
	.align	8
	.align		8
.nv.constant4:
        /*0000*/ 	.dword	_$_str
	.align		8
        /*0008*/ 	.dword	_$_str_$_2


//--------------------- .text.triton_poi_fused__native_batch_norm_legit_no_training_relu_7 --------------------------
	.section	.text.triton_poi_fused__native_batch_norm_legit_no_training_relu_7,"ax",@progbits
	.align	128
        .global         triton_poi_fused__native_batch_norm_legit_no_training_relu_7
        .type           triton_poi_fused__native_batch_norm_legit_no_training_relu_7,@function
        .size           triton_poi_fused__native_batch_norm_legit_no_training_relu_7,(.L_x_1 - triton_poi_fused__native_batch_norm_legit_no_training_relu_7)
        .other          triton_poi_fused__native_batch_norm_legit_no_training_relu_7,@"STO_CUDA_ENTRY STV_DEFAULT"
triton_poi_fused__native_batch_norm_legit_no_training_relu_7:
.text.triton_poi_fused__native_batch_norm_legit_no_training_relu_7:
[----:B------:R-:W-:Y:S01]  /*0000*/  LDC R1, c[0x0][0x28] ;  /* 0x00000a00ff017b82 */ /* 0x000fe20000000800 */
[----:B------:R-:W1:Y:S07]  /*0010*/  S2R R0, SR_TID.X ;  /* 0x0000000000007919 */ /* 0x000e6e0000002100 */
[----:B------:R-:W2:Y:S01]  /*0020*/  LDC.64 R2, c[0x0][0x220] ;  /* 0x00008800ff027b82 */ /* 0x000ea20000000a00 */
[----:B------:R-:W-:Y:S01]  /*0030*/  ULDC.64 UR4, c[0x0][0x208] ;  /* 0x0000820000047ab9 */ /* 0x000fe20000000a00 */
[----:B------:R-:W3:Y:S06]  /*0040*/  S2R R7, SR_CTAID.X ;  /* 0x0000000000077919 */ /* 0x000eec0000002500 */
[----:B------:R-:W4:Y:S08]  /*0050*/  LDC.64 R8, c[0x0][0x228] ;  /* 0x00008a00ff087b82 */ /* 0x000f300000000a00 */
[----:B------:R-:W5:Y:S01]  /*0060*/  LDC.64 R10, c[0x0][0x230] ;  /* 0x00008c00ff0a7b82 */ /* 0x000f620000000a00 */
[----:B-1----:R-:W-:-:S02]  /*0070*/  SHF.L.U32 R0, R0, 0x1, RZ ;  /* 0x0000000100007819 */ /* 0x002fc400000006ff */
[----:B---3--:R-:W-:Y:S02]  /*0080*/  SHF.R.S32.HI R5, RZ, 0x17, R7 ;  /* 0x00000017ff057819 */ /* 0x008fe40000011407 */
[----:B------:R-:W-:Y:S02]  /*0090*/  LOP3.LUT R0, R0, 0xfe, RZ, 0xc0, !PT ;  /* 0x000000fe00007812 */ /* 0x000fe400078ec0ff */
[----:B------:R-:W-:Y:S02]  /*00a0*/  SGXT R5, R5, 0x1 ;  /* 0x000000010505781a */ /* 0x000fe40000000200 */
[----:B------:R-:W-:Y:S02]  /*00b0*/  LEA R0, R7, R0, 0x8 ;  /* 0x0000000007007211 */ /* 0x000fe400078e40ff */
[----:B------:R-:W1:Y:S02]  /*00c0*/  LDC.64 R6, c[0x0][0x218] ;  /* 0x00008600ff067b82 */ /* 0x000e640000000a00 */
[----:B------:R-:W-:-:S04]  /*00d0*/  LEA.HI R5, R5, R0, RZ, 0x6 ;  /* 0x0000000005057211 */ /* 0x000fc800078f30ff */
[----:B------:R-:W-:-:S04]  /*00e0*/  LOP3.LUT R5, R5, 0xffffffc0, RZ, 0xc0, !PT ;  /* 0xffffffc005057812 */ /* 0x000fc800078ec0ff */
[----:B------:R-:W-:Y:S02]  /*00f0*/  IADD3 R13, R0, -R5, RZ ;  /* 0x80000005000d7210 */ /* 0x000fe40007ffe0ff */
[----:B------:R-:W3:Y:S03]  /*0100*/  LDC.64 R4, c[0x0][0x210] ;  /* 0x00008400ff047b82 */ /* 0x000ee60000000a00 */
[----:B--2---:R-:W-:-:S06]  /*0110*/  IMAD.WIDE R2, R13, 0x4, R2 ;  /* 0x000000040d027825 */ /* 0x004fcc00078e0202 */
[----:B------:R-:W2:Y:S01]  /*0120*/  LDG.E.EL.64 R2, desc[UR4][R2.64] ;  /* 0x0000000402027981 */ /* 0x000ea2000c2e1b00 */
[----:B-1----:R-:W-:-:S04]  /*0130*/  IMAD.WIDE R6, R13, 0x4, R6 ;  /* 0x000000040d067825 */ /* 0x002fc800078e0206 */
[C---:B----4-:R-:W-:Y:S02]  /*0140*/  IMAD.WIDE R8, R13.reuse, 0x4, R8 ;  /* 0x000000040d087825 */ /* 0x050fe400078e0208 */
[----:B------:R-:W4:Y:S02]  /*0150*/  LDG.E.EL.64 R6, desc[UR4][R6.64] ;  /* 0x0000000406067981 */ /* 0x000f24000c2e1b00 */
[----:B-----5:R-:W-:Y:S02]  /*0160*/  IMAD.WIDE R10, R13, 0x4, R10 ;  /* 0x000000040d0a7825 */ /* 0x020fe400078e020a */
[----:B------:R-:W5:Y:S02]  /*0170*/  LDG.E.EL.64 R8, desc[UR4][R8.64] ;  /* 0x0000000408087981 */ /* 0x000f64000c2e1b00 */
[----:B---3--:R-:W-:Y:S02]  /*0180*/  IMAD.WIDE R4, R0, 0x4, R4 ;  /* 0x0000000400047825 */ /* 0x008fe400078e0204 */
[----:B------:R-:W5:Y:S04]  /*0190*/  LDG.E.EL.64 R10, desc[UR4][R10.64] ;  /* 0x000000040a0a7981 */ /* 0x000f68000c2e1b00 */
[----:B------:R-:W4:Y:S01]  /*01a0*/  LDG.E.64 R4, desc[UR4][R4.64] ;  /* 0x0000000404047981 */ /* 0x000f22000c1e1b00 */
[----:B------:R-:W-:Y:S01]  /*01b0*/  HFMA2.MMA R14, -RZ, RZ, 1.625, 0 ;  /* 0x3e800000ff0e7435 */ /* 0x000fe200000001ff */
[----:B--2---:R-:W-:Y:S01]  /*01c0*/  FADD R2, R2, 9.9999997473787516356e-06 ;  /* 0x3727c5ac02027421 */ /* 0x004fe20000000000 */
[----:B------:R-:W-:-:S03]  /*01d0*/  FADD R3, R3, 9.9999997473787516356e-06 ;  /* 0x3727c5ac03037421 */ /* 0x000fc60000000000 */
[----:B------:R-:W1:Y:S08]  /*01e0*/  MUFU.SQRT R12, R2 ;  /* 0x00000002000c7308 */ /* 0x000e700000002000 */
[----:B------:R2:W3:Y:S01]  /*01f0*/  MUFU.SQRT R13, R3 ;  /* 0x00000003000d7308 */ /* 0x0004e20000002000 */
[C---:B-1----:R-:W-:Y:S02]  /*0200*/  FSETP.GT.AND P0, PT, R12.reuse, 8.50705917302346158658e+37, PT ;  /* 0x7e8000000c00780b */ /* 0x042fe40003f04000 */
[----:B------:R-:W-:Y:S01]  /*0210*/  FSETP.GEU.AND P2, PT, R12, 1.175494350822287508e-38, PT ;  /* 0x008000000c00780b */ /* 0x000fe20003f4e000 */
[----:B--2---:R-:W1:Y:S01]  /*0220*/  LDC.64 R2, c[0x0][0x238] ;  /* 0x00008e00ff027b82 */ /* 0x004e620000000a00 */
[----:B---3--:R-:W-:-:S02]  /*0230*/  FSETP.GT.AND P1, PT, R13, 8.50705917302346158658e+37, PT ;  /* 0x7e8000000d00780b */ /* 0x008fc40003f24000 */
[----:B------:R-:W-:-:S07]  /*0240*/  FSETP.GEU.AND P3, PT, R13, 1.175494350822287508e-38, PT ;  /* 0x008000000d00780b */ /* 0x000fce0003f6e000 */
[----:B------:R-:W-:-:S04]  /*0250*/  @P0 FMUL R12, R12, 0.25 ;  /* 0x3e8000000c0c0820 */ /* 0x000fc80000400000 */
[----:B------:R-:W-:Y:S01]  /*0260*/  @!P2 FMUL R12, R12, 16777216 ;  /* 0x4b8000000c0ca820 */ /* 0x000fe20000400000 */
[----:B------:R-:W-:-:S04]  /*0270*/  @P1 FMUL R13, R13, 0.25 ;  /* 0x3e8000000d0d1820 */ /* 0x000fc80000400000 */
[----:B------:R-:W-:Y:S01]  /*0280*/  @!P3 FMUL R13, R13, 16777216 ;  /* 0x4b8000000d0db820 */ /* 0x000fe20000400000 */
[----:B------:R-:W2:Y:S01]  /*0290*/  MUFU.RCP R12, R12 ;  /* 0x0000000c000c7308 */ /* 0x000ea20000001000 */
[----:B------:R-:W-:-:S07]  /*02a0*/  FSEL R15, R14, 1, P0 ;  /* 0x3f8000000e0f7808 */ /* 0x000fce0000000000 */
[----:B------:R-:W3:Y:S01]  /*02b0*/  MUFU.RCP R13, R13 ;  /* 0x0000000d000d7308 */ /* 0x000ee20000001000 */
[----:B------:R-:W-:Y:S01]  /*02c0*/  FSEL R14, R14, 1, P1 ;  /* 0x3f8000000e0e7808 */ /* 0x000fe20000800000 */
[----:B------:R-:W-:-:S04]  /*02d0*/  @!P2 FMUL R15, R15, 16777216 ;  /* 0x4b8000000f0fa820 */ /* 0x000fc80000400000 */
[----:B------:R-:W-:Y:S01]  /*02e0*/  @!P3 FMUL R14, R14, 16777216 ;  /* 0x4b8000000e0eb820 */ /* 0x000fe20000400000 */
[----:B----4-:R-:W-:Y:S01]  /*02f0*/  FADD R5, R5, -R7 ;  /* 0x8000000705057221 */ /* 0x010fe20000000000 */
[----:B------:R-:W-:Y:S01]  /*0300*/  FADD R4, R4, -R6 ;  /* 0x8000000604047221 */ /* 0x000fe20000000000 */
[----:B--2---:R-:W-:Y:S01]  /*0310*/  FMUL R15, R12, R15 ;  /* 0x0000000f0c0f7220 */ /* 0x004fe20000400000 */
[----:B---3--:R-:W-:-:S03]  /*0320*/  FMUL R14, R13, R14 ;  /* 0x0000000e0d0e7220 */ /* 0x008fc60000400000 */
[----:B------:R-:W-:Y:S01]  /*0330*/  FMUL R15, R4, R15 ;  /* 0x0000000f040f7220 */ /* 0x000fe20000400000 */
[----:B------:R-:W-:-:S03]  /*0340*/  FMUL R14, R5, R14 ;  /* 0x0000000e050e7220 */ /* 0x000fc60000400000 */
[----:B-----5:R-:W-:Y:S01]  /*0350*/  FFMA R8, R8, R15, R10 ;  /* 0x0000000f08087223 */ /* 0x020fe2000000000a */
[----:B------:R-:W-:-:S04]  /*0360*/  FFMA R9, R9, R14, R11 ;  /* 0x0000000e09097223 */ /* 0x000fc8000000000b */
[----:B------:R-:W-:Y:S02]  /*0370*/  FSETP.GEU.AND P0, PT, R8, RZ, PT ;  /* 0x000000ff0800720b */ /* 0x000fe40003f0e000 */
[C---:B------:R-:W-:Y:S01]  /*0380*/  FSETP.GEU.AND P1, PT, R9.reuse, RZ, PT ;  /* 0x000000ff0900720b */ /* 0x040fe20003f2e000 */
[----:B-1----:R-:W-:Y:S01]  /*0390*/  IMAD.WIDE R2, R0, 0x4, R2 ;  /* 0x0000000400027825 */ /* 0x002fe200078e0202 */
[----:B------:R-:W-:Y:S02]  /*03a0*/  FSEL R8, R8, RZ, P0 ;  /* 0x000000ff08087208 */ /* 0x000fe40000000000 */
[----:B------:R-:W-:-:S05]  /*03b0*/  FSEL R9, R9, RZ, P1 ;  /* 0x000000ff09097208 */ /* 0x000fca0000800000 */
[----:B------:R-:W-:Y:S01]  /*03c0*/  STG.E.64 desc[UR4][R2.64], R8 ;  /* 0x0000000802007986 */ /* 0x000fe2000c101b04 */
[----:B------:R-:W-:Y:S05]  /*03d0*/  EXIT ;  /* 0x000000000000794d */ /* 0x000fea0003800000 */
.L_x_0:
[----:B------:R-:W-:-:S00]  /*03e0*/  BRA `(.L_x_0) ;  /* 0xfffffffc00fc7947 */ /* 0x000fc0000383ffff */
[----:B------:R-:W-:-:S00]  /*03f0*/  NOP ;  /* 0x0000000000007918 */ /* 0x000fc00000000000 */
        /* <DEDUP_REMOVED lines=8> */
.L_x_1:


//--------------------- .nv.global.init           --------------------------
	.section	.nv.global.init,"aw",@progbits
.nv.global.init:
	.type		_$_str,@object
	.size		_$_str,(_$_str_$_2 - _$_str)
_$_str:
        /*0000*/ 	.byte	0x5f, 0x5f, 0x43, 0x55, 0x44, 0x41, 0x5f, 0x46, 0x54, 0x5a, 0x00
	.type		_$_str_$_2,@object
	.size		_$_str_$_2,(.L_1 - _$_str_$_2)
_$_str_$_2:
        /*000b*/ 	.byte	0x5f, 0x5f, 0x43, 0x55, 0x44, 0x41, 0x5f, 0x50, 0x52, 0x45, 0x43, 0x5f, 0x53, 0x51, 0x52, 0x54
        /*001b*/ 	.byte	0x00
.L_1:


//--------------------- .nv.constant0.triton_poi_fused__native_batch_norm_legit_no_training_relu_7 --------------------------
	.section	.nv.constant0.triton_poi_fused__native_batch_norm_legit_no_training_relu_7,"a",@progbits
	.sectionflags	@""
	.align	4
.nv.constant0.triton_poi_fused__native_batch_norm_legit_no_training_relu_7:
	.zero		580
